//
// Generated by NVIDIA NVVM Compiler
//
// Compiler Build ID: CL-36424714
// Cuda compilation tools, release 13.0, V13.0.88
// Based on NVVM 20.0.0
//

.version 9.0
.target sm_100
.address_size 64

	// .globl	_Z11matMultiplyPfS_S_iiii
.extern .func  (.param .b32 func_retval0) vprintf
(
	.param .b64 vprintf_param_0,
	.param .b64 vprintf_param_1
)
;
.global .align 1 .b8 $str[17] = {105, 32, 32, 61, 32, 37, 100, 44, 32, 106, 32, 61, 32, 37, 100, 10};

.visible .entry _Z11matMultiplyPfS_S_iiii(
	.param .u64 .ptr .align 1 _Z11matMultiplyPfS_S_iiii_param_0,
	.param .u64 .ptr .align 1 _Z11matMultiplyPfS_S_iiii_param_1,
	.param .u64 .ptr .align 1 _Z11matMultiplyPfS_S_iiii_param_2,
	.param .u32 _Z11matMultiplyPfS_S_iiii_param_3,
	.param .u32 _Z11matMultiplyPfS_S_iiii_param_4,
	.param .u32 _Z11matMultiplyPfS_S_iiii_param_5,
	.param .u32 _Z11matMultiplyPfS_S_iiii_param_6
)
{
	.local .align 8 .b8 	__local_depot0[8];
	.reg .b64 	%SP;
	.reg .b64 	%SPL;
	.reg .pred 	%p<13>;
	.reg .b32 	%r<45>;
	.reg .b32 	%f<68>;
	.reg .b64 	%rd<44>;

	mov.u64 	%SPL, __local_depot0;
	cvta.local.u64 	%SP, %SPL;
	ld.param.u64 	%rd5, [_Z11matMultiplyPfS_S_iiii_param_0];
	ld.param.u64 	%rd6, [_Z11matMultiplyPfS_S_iiii_param_1];
	ld.param.u64 	%rd4, [_Z11matMultiplyPfS_S_iiii_param_2];
	ld.param.u32 	%r22, [_Z11matMultiplyPfS_S_iiii_param_3];
	ld.param.u32 	%r20, [_Z11matMultiplyPfS_S_iiii_param_5];
	ld.param.u32 	%r21, [_Z11matMultiplyPfS_S_iiii_param_6];
	cvta.to.global.u64 	%rd1, %rd6;
	cvta.to.global.u64 	%rd2, %rd5;
	add.u64 	%rd7, %SP, 0;
	add.u64 	%rd8, %SPL, 0;
	mov.u32 	%r23, %ctaid.x;
	mov.u32 	%r24, %ntid.x;
	mov.u32 	%r25, %tid.x;
	mad.lo.s32 	%r1, %r23, %r24, %r25;
	mov.u32 	%r26, %ntid.y;
	mov.u32 	%r27, %tid.y;
	mad.lo.s32 	%r2, %r23, %r26, %r27;
	st.local.v2.u32 	[%rd8], {%r27, %r26};
	mov.u64 	%rd9, $str;
	cvta.global.u64 	%rd10, %rd9;
	{ // callseq 0, 0
	.param .b64 param0;
	st.param.b64 	[param0], %rd10;
	.param .b64 param1;
	st.param.b64 	[param1], %rd7;
	.param .b32 retval0;
	call.uni (retval0), 
	vprintf, 
	(
	param0, 
	param1
	);
	ld.param.b32 	%r28, [retval0];
	} // callseq 0
	setp.ge.s32 	%p1, %r1, %r22;
	setp.ge.s32 	%p2, %r2, %r21;
	or.pred  	%p3, %p1, %p2;
	@%p3 bra 	$L__BB0_14;
	setp.lt.s32 	%p4, %r20, 1;
	mov.f32 	%f67, 0f00000000;
	@%p4 bra 	$L__BB0_13;
	mul.lo.s32 	%r3, %r20, %r1;
	and.b32  	%r4, %r20, 7;
	setp.lt.u32 	%p5, %r20, 8;
	mov.f32 	%f67, 0f00000000;
	mov.b32 	%r43, 0;
	@%p5 bra 	$L__BB0_5;
	and.b32  	%r43, %r20, 2147483640;
	neg.s32 	%r41, %r43;
	shl.b32 	%r7, %r21, 3;
	add.s64 	%rd3, %rd2, 16;
	mov.f32 	%f67, 0f00000000;
	mul.wide.s32 	%rd15, %r21, 4;
	mov.u32 	%r39, %r3;
	mov.u32 	%r40, %r2;
$L__BB0_4:
	.pragma "nounroll";
	mul.wide.s32 	%rd11, %r39, 4;
	add.s64 	%rd12, %rd3, %rd11;
	ld.global.f32 	%f17, [%rd12+-16];
	mul.wide.s32 	%rd13, %r40, 4;
	add.s64 	%rd14, %rd1, %rd13;
	ld.global.f32 	%f18, [%rd14];
	fma.rn.f32 	%f19, %f17, %f18, %f67;
	ld.global.f32 	%f20, [%rd12+-12];
	add.s64 	%rd16, %rd14, %rd15;
	ld.global.f32 	%f21, [%rd16];
	fma.rn.f32 	%f22, %f20, %f21, %f19;
	ld.global.f32 	%f23, [%rd12+-8];
	add.s64 	%rd17, %rd16, %rd15;
	ld.global.f32 	%f24, [%rd17];
	fma.rn.f32 	%f25, %f23, %f24, %f22;
	ld.global.f32 	%f26, [%rd12+-4];
	add.s64 	%rd18, %rd17, %rd15;
	ld.global.f32 	%f27, [%rd18];
	fma.rn.f32 	%f28, %f26, %f27, %f25;
	ld.global.f32 	%f29, [%rd12];
	add.s64 	%rd19, %rd18, %rd15;
	ld.global.f32 	%f30, [%rd19];
	fma.rn.f32 	%f31, %f29, %f30, %f28;
	ld.global.f32 	%f32, [%rd12+4];
	add.s64 	%rd20, %rd19, %rd15;
	ld.global.f32 	%f33, [%rd20];
	fma.rn.f32 	%f34, %f32, %f33, %f31;
	ld.global.f32 	%f35, [%rd12+8];
	add.s64 	%rd21, %rd20, %rd15;
	ld.global.f32 	%f36, [%rd21];
	fma.rn.f32 	%f37, %f35, %f36, %f34;
	ld.global.f32 	%f38, [%rd12+12];
	add.s64 	%rd22, %rd21, %rd15;
	ld.global.f32 	%f39, [%rd22];
	fma.rn.f32 	%f67, %f38, %f39, %f37;
	add.s32 	%r41, %r41, 8;
	add.s32 	%r40, %r40, %r7;
	add.s32 	%r39, %r39, 8;
	setp.ne.s32 	%p6, %r41, 0;
	@%p6 bra 	$L__BB0_4;
$L__BB0_5:
	setp.eq.s32 	%p7, %r4, 0;
	@%p7 bra 	$L__BB0_13;
	and.b32  	%r15, %r20, 3;
	setp.lt.u32 	%p8, %r4, 4;
	@%p8 bra 	$L__BB0_8;
	add.s32 	%r31, %r43, %r3;
	mul.wide.s32 	%rd23, %r31, 4;
	add.s64 	%rd24, %rd2, %rd23;
	ld.global.f32 	%f41, [%rd24];
	mad.lo.s32 	%r32, %r43, %r21, %r2;
	mul.wide.s32 	%rd25, %r32, 4;
	add.s64 	%rd26, %rd1, %rd25;
	ld.global.f32 	%f42, [%rd26];
	fma.rn.f32 	%f43, %f41, %f42, %f67;
	ld.global.f32 	%f44, [%rd24+4];
	mul.wide.s32 	%rd27, %r21, 4;
	add.s64 	%rd28, %rd26, %rd27;
	ld.global.f32 	%f45, [%rd28];
	fma.rn.f32 	%f46, %f44, %f45, %f43;
	ld.global.f32 	%f47, [%rd24+8];
	add.s64 	%rd29, %rd28, %rd27;
	ld.global.f32 	%f48, [%rd29];
	fma.rn.f32 	%f49, %f47, %f48, %f46;
	ld.global.f32 	%f50, [%rd24+12];
	add.s64 	%rd30, %rd29, %rd27;
	ld.global.f32 	%f51, [%rd30];
	fma.rn.f32 	%f67, %f50, %f51, %f49;
	add.s32 	%r43, %r43, 4;
$L__BB0_8:
	setp.eq.s32 	%p9, %r15, 0;
	@%p9 bra 	$L__BB0_13;
	setp.eq.s32 	%p10, %r15, 1;
	@%p10 bra 	$L__BB0_11;
	add.s32 	%r33, %r43, %r3;
	mul.wide.s32 	%rd31, %r33, 4;
	add.s64 	%rd32, %rd2, %rd31;
	ld.global.f32 	%f53, [%rd32];
	mad.lo.s32 	%r34, %r43, %r21, %r2;
	mul.wide.s32 	%rd33, %r34, 4;
	add.s64 	%rd34, %rd1, %rd33;
	ld.global.f32 	%f54, [%rd34];
	fma.rn.f32 	%f55, %f53, %f54, %f67;
	ld.global.f32 	%f56, [%rd32+4];
	mul.wide.s32 	%rd35, %r21, 4;
	add.s64 	%rd36, %rd34, %rd35;
	ld.global.f32 	%f57, [%rd36];
	fma.rn.f32 	%f67, %f56, %f57, %f55;
	add.s32 	%r43, %r43, 2;
$L__BB0_11:
	and.b32  	%r35, %r20, 1;
	setp.eq.b32 	%p11, %r35, 1;
	not.pred 	%p12, %p11;
	@%p12 bra 	$L__BB0_13;
	add.s32 	%r36, %r43, %r3;
	mul.wide.s32 	%rd37, %r36, 4;
	add.s64 	%rd38, %rd2, %rd37;
	ld.global.f32 	%f58, [%rd38];
	mad.lo.s32 	%r37, %r43, %r21, %r2;
	mul.wide.s32 	%rd39, %r37, 4;
	add.s64 	%rd40, %rd1, %rd39;
	ld.global.f32 	%f59, [%rd40];
	fma.rn.f32 	%f67, %f58, %f59, %f67;
$L__BB0_13:
	mad.lo.s32 	%r38, %r21, %r1, %r2;
	cvta.to.global.u64 	%rd41, %rd4;
	mul.wide.s32 	%rd42, %r38, 4;
	add.s64 	%rd43, %rd41, %rd42;
	st.global.f32 	[%rd43], %f67;
$L__BB0_14:
	ret;

}


// ===== COMPILED SASS (sm_100) =====

	.target	sm_100

	.elftype	@"ET_EXEC"


//--------------------- .note.nv.tkinfo           --------------------------
	.section	.note.nv.tkinfo,"",@"SHT_NOTE"
	.sectionflags	@"SHF_NOTE_NV_TKINFO"
	.tkinfo
        /*0018*/ 	.word	0x00000002
        /*0030*/ 	.string	""
        /*0030*/ 	.string	"ptxas"
        /*0030*/ 	.string	"Cuda compilation tools, release 13.0, V13.0.88"
        /*0030*/ 	.string	"Build cuda_13.0.r13.0/compiler.36424714_0"
        /*0030*/ 	.string	"-arch sm_100 -m 64 "



//--------------------- .note.nv.cuinfo           --------------------------
	.section	.note.nv.cuinfo,"",@"SHT_NOTE"
	.sectionflags	@"SHF_NOTE_NV_CUINFO"
        /*0018*/ 	.short	0x0002
        /*001a*/ 	.short	0x0064
        /*001c*/ 	.short	0x0082
	.zero		2


//--------------------- .nv.info                  --------------------------
	.section	.nv.info,"",@"SHT_CUDA_INFO"
	.align	4


	//----- nvinfo : EIATTR_REGCOUNT
	.align		4
        /*0000*/ 	.byte	0x04, 0x2f
        /*0002*/ 	.short	(.L_2 - .L_1)
	.align		4
.L_1:
        /*0004*/ 	.word	index@(_Z11matMultiplyPfS_S_iiii)
        /*0008*/ 	.word	0x00000020


	//----- nvinfo : EIATTR_FRAME_SIZE
	.align		4
.L_2:
        /*000c*/ 	.byte	0x04, 0x11
        /*000e*/ 	.short	(.L_4 - .L_3)
	.align		4
.L_3:
        /*0010*/ 	.word	index@(_Z11matMultiplyPfS_S_iiii)
        /*0014*/ 	.word	0x00000008


	//----- nvinfo : EIATTR_MIN_STACK_SIZE
	.align		4
.L_4:
        /*0018*/ 	.byte	0x04, 0x12
        /*001a*/ 	.short	(.L_6 - .L_5)
	.align		4
.L_5:
        /*001c*/ 	.word	index@(_Z11matMultiplyPfS_S_iiii)
        /*0020*/ 	.word	0x00000008
.L_6:


//--------------------- .nv.compat                --------------------------
	.section	.nv.compat,"",@"SHT_CUDA_COMPAT_INFO"
	.align	4
        /*0000*/ 	.byte	0x02, 0x09, 0x00, 0x00, 0x02, 0x02, 0x01, 0x00, 0x02, 0x05, 0x05, 0x00, 0x03, 0x07, 0x01, 0x01
        /*0010*/ 	.byte	0x02, 0x03, 0x00, 0x00, 0x02, 0x06, 0x01, 0x00, 0x04, 0x0b, 0x08, 0x00, 0x09, 0x00, 0x00, 0x00
        /*0020*/ 	.byte	0x00, 0x00, 0x00, 0x00


//--------------------- .nv.info._Z11matMultiplyPfS_S_iiii --------------------------
	.section	.nv.info._Z11matMultiplyPfS_S_iiii,"",@"SHT_CUDA_INFO"
	.sectionflags	@""
	.align	4


	//----- nvinfo : EIATTR_CUDA_API_VERSION
	.align		4
        /*0000*/ 	.byte	0x04, 0x37
        /*0002*/ 	.short	(.L_8 - .L_7)
.L_7:
        /*0004*/ 	.word	0x00000082


	//----- nvinfo : EIATTR_KPARAM_INFO
	.align		4
.L_8:
        /*0008*/ 	.byte	0x04, 0x17
        /*000a*/ 	.short	(.L_10 - .L_9)
.L_9:
        /*000c*/ 	.word	0x00000000
        /*0010*/ 	.short	0x0006
        /*0012*/ 	.short	0x0024
        /*0014*/ 	.byte	0x00, 0xf0, 0x11, 0x00


	//----- nvinfo : EIATTR_KPARAM_INFO
	.align		4
.L_10:
        /*0018*/ 	.byte	0x04, 0x17
        /*001a*/ 	.short	(.L_12 - .L_11)
.L_11:
        /*001c*/ 	.word	0x00000000
        /*0020*/ 	.short	0x0005
        /*0022*/ 	.short	0x0020
        /*0024*/ 	.byte	0x00, 0xf0, 0x11, 0x00


	//----- nvinfo : EIATTR_KPARAM_INFO
	.align		4
.L_12:
        /*0028*/ 	.byte	0x04, 0x17
        /*002a*/ 	.short	(.L_14 - .L_13)
.L_13:
        /*002c*/ 	.word	0x00000000
        /*0030*/ 	.short	0x0004
        /*0032*/ 	.short	0x001c
        /*0034*/ 	.byte	0x00, 0xf0, 0x11, 0x00


	//----- nvinfo : EIATTR_KPARAM_INFO
	.align		4
.L_14:
        /*0038*/ 	.byte	0x04, 0x17
        /*003a*/ 	.short	(.L_16 - .L_15)
.L_15:
        /*003c*/ 	.word	0x00000000
        /*0040*/ 	.short	0x0003
        /*0042*/ 	.short	0x0018
        /*0044*/ 	.byte	0x00, 0xf0, 0x11, 0x00


	//----- nvinfo : EIATTR_KPARAM_INFO
	.align		4
.L_16:
        /*0048*/ 	.byte	0x04, 0x17
        /*004a*/ 	.short	(.L_18 - .L_17)
.L_17:
        /*004c*/ 	.word	0x00000000
        /*0050*/ 	.short	0x0002
        /*0052*/ 	.short	0x0010
        /*0054*/ 	.byte	0x00, 0xf5, 0x21, 0x00


	//----- nvinfo : EIATTR_KPARAM_INFO
	.align		4
.L_18:
        /*0058*/ 	.byte	0x04, 0x17
        /*005a*/ 	.short	(.L_20 - .L_19)
.L_19:
        /*005c*/ 	.word	0x00000000
        /*0060*/ 	.short	0x0001
        /*0062*/ 	.short	0x0008
        /*0064*/ 	.byte	0x00, 0xf5, 0x21, 0x00


	//----- nvinfo : EIATTR_KPARAM_INFO
	.align		4
.L_20:
        /*0068*/ 	.byte	0x04, 0x17
        /*006a*/ 	.short	(.L_22 - .L_21)
.L_21:
        /*006c*/ 	.word	0x00000000
        /*0070*/ 	.short	0x0000
        /*0072*/ 	.short	0x0000
        /*0074*/ 	.byte	0x00, 0xf5, 0x21, 0x00


	//----- nvinfo : EIATTR_SPARSE_MMA_MASK
	.align		4
.L_22:
        /*0078*/ 	.byte	0x03, 0x50
        /*007a*/ 	.short	0x0000


	//----- nvinfo : EIATTR_MAXREG_COUNT
	.align		4
        /*007c*/ 	.byte	0x03, 0x1b
        /*007e*/ 	.short	0x00ff


	//----- nvinfo : EIATTR_EXTERNS
	.align		4
        /*0080*/ 	.byte	0x04, 0x0f
        /*0082*/ 	.short	(.L_24 - .L_23)


	//   ....[0]....
	.align		4
.L_23:
        /*0084*/ 	.word	index@(vprintf)


	//----- nvinfo : EIATTR_MERCURY_ISA_VERSION
	.align		4
.L_24:
        /*0088*/ 	.byte	0x03, 0x5f
        /*008a*/ 	.short	0x0101


	//----- nvinfo : EIATTR_VRC_CTA_INIT_COUNT
	.align		4
        /*008c*/ 	.byte	0x02, 0x4a
	.zero		1
	.zero		1


	//----- nvinfo : EIATTR_SYSCALL_OFFSETS
	.align		4
        /*0090*/ 	.byte	0x04, 0x46
        /*0092*/ 	.short	(.L_26 - .L_25)


	//   ....[0]....
.L_25:
        /*0094*/ 	.word	0x00000140


	//----- nvinfo : EIATTR_EXIT_INSTR_OFFSETS
	.align		4
.L_26:
        /*0098*/ 	.byte	0x04, 0x1c
        /*009a*/ 	.short	(.L_28 - .L_27)


	//   ....[0]....
.L_27:
        /*009c*/ 	.word	0x00000190


	//   ....[1]....
        /*00a0*/ 	.word	0x00000bc0


	//----- nvinfo : EIATTR_CRS_STACK_SIZE
	.align		4
.L_28:
        /*00a4*/ 	.byte	0x04, 0x1e
        /*00a6*/ 	.short	(.L_30 - .L_29)
.L_29:
        /*00a8*/ 	.word	0x00000000


	//----- nvinfo : EIATTR_CBANK_PARAM_SIZE
	.align		4
.L_30:
        /*00ac*/ 	.byte	0x03, 0x19
        /*00ae*/ 	.short	0x0028


	//----- nvinfo : EIATTR_PARAM_CBANK
	.align		4
        /*00b0*/ 	.byte	0x04, 0x0a
        /*00b2*/ 	.short	(.L_32 - .L_31)
	.align		4
.L_31:
        /*00b4*/ 	.word	index@(.nv.constant0._Z11matMultiplyPfS_S_iiii)
        /*00b8*/ 	.short	0x0380
        /*00ba*/ 	.short	0x0028


	//----- nvinfo : EIATTR_SW_WAR
	.align		4
.L_32:
        /*00bc*/ 	.byte	0x04, 0x36
        /*00be*/ 	.short	(.L_34 - .L_33)
.L_33:
        /*00c0*/ 	.word	0x00000008
.L_34:


//--------------------- .nv.callgraph             --------------------------
	.section	.nv.callgraph,"",@"SHT_CUDA_CALLGRAPH"
	.align	4
	.sectionentsize	8
	.align		4
        /*0000*/ 	.word	0x00000000
	.align		4
        /*0004*/ 	.word	0xffffffff
	.align		4
        /*0008*/ 	.word	index@(_Z11matMultiplyPfS_S_iiii)
	.align		4
        /*000c*/ 	.word	index@(vprintf)
	.align		4
        /*0010*/ 	.word	0x00000000
	.align		4
        /*0014*/ 	.word	0xfffffffe
	.align		4
        /*0018*/ 	.word	0x00000000
	.align		4
        /*001c*/ 	.word	0xfffffffd
	.align		4
        /*0020*/ 	.word	0x00000000
	.align		4
        /*0024*/ 	.word	0xfffffffc


//--------------------- .nv.constant4             --------------------------
	.section	.nv.constant4,"a",@progbits
	.align	8
	.align		8
.nv.constant4:
        /*0000*/ 	.dword	vprintf
	.align		8
        /*0008*/ 	.dword	$str


//--------------------- .text._Z11matMultiplyPfS_S_iiii --------------------------
	.section	.text._Z11matMultiplyPfS_S_iiii,"ax",@progbits
	.align	128
        .global         _Z11matMultiplyPfS_S_iiii
        .type           _Z11matMultiplyPfS_S_iiii,@function
        .size           _Z11matMultiplyPfS_S_iiii,(.L_x_6 - _Z11matMultiplyPfS_S_iiii)
        .other          _Z11matMultiplyPfS_S_iiii,@"STO_CUDA_ENTRY STV_DEFAULT"
_Z11matMultiplyPfS_S_iiii:
.text._Z11matMultiplyPfS_S_iiii:
[----:B------:R-:W0:Y:S01]  /*0000*/  LDC R1, c[0x0][0x37c] ;  /* 0x0000df00ff017b82 */ /* 0x000e220000000800 */
[----:B------:R-:W1:Y:S01]  /*0010*/  S2R R10, SR_TID.Y ;  /* 0x00000000000a7919 */ /* 0x000e620000002200 */
[----:B------:R-:W2:Y:S06]  /*0020*/  LDCU UR5, c[0x0][0x2fc] ;  /* 0x00005f80ff0577ac */ /* 0x000eac0008000800 */
[----:B------:R-:W3:Y:S01]  /*0030*/  LDC R2, c[0x0][0x360] ;  /* 0x0000d800ff027b82 */ /* 0x000ee20000000800 */
[----:B0-----:R-:W-:Y:S01]  /*0040*/  VIADD R1, R1, 0xfffffff8 ;  /* 0xfffffff801017836 */ /* 0x001fe20000000000 */
[----:B------:R-:W3:Y:S01]  /*0050*/  S2R R3, SR_TID.X ;  /* 0x0000000000037919 */ /* 0x000ee20000002100 */
[----:B------:R-:W-:Y:S01]  /*0060*/  MOV R0, 0x0 ;  /* 0x0000000000007802 */ /* 0x000fe20000000f00 */
[----:B------:R-:W0:Y:S04]  /*0070*/  LDCU UR4, c[0x0][0x2f8] ;  /* 0x00005f00ff0477ac */ /* 0x000e280008000800 */
[----:B------:R-:W1:Y:S01]  /*0080*/  LDC R11, c[0x0][0x364] ;  /* 0x0000d900ff0b7b82 */ /* 0x000e620000000800 */
[----:B------:R-:W4:Y:S07]  /*0090*/  LDCU.64 UR8, c[0x4][0x8] ;  /* 0x01000100ff0877ac */ /* 0x000f2e0008000a00 */
[----:B------:R-:W3:Y:S01]  /*00a0*/  S2UR UR6, SR_CTAID.X ;  /* 0x00000000000679c3 */ /* 0x000ee20000002500 */
[----:B0-----:R-:W-:-:S07]  /*00b0*/  IADD3 R6, P0, PT, R1, UR4, RZ ;  /* 0x0000000401067c10 */ /* 0x001fce000ff1e0ff */
[----:B------:R0:W0:Y:S01]  /*00c0*/  LDC.64 R8, c[0x4][R0] ;  /* 0x0100000000087b82 */ /* 0x0000220000000a00 */
[----:B----4-:R-:W-:Y:S02]  /*00d0*/  IMAD.U32 R4, RZ, RZ, UR8 ;  /* 0x00000008ff047e24 */ /* 0x010fe4000f8e00ff */
[----:B------:R-:W-:Y:S02]  /*00e0*/  IMAD.U32 R5, RZ, RZ, UR9 ;  /* 0x00000009ff057e24 */ /* 0x000fe4000f8e00ff */
[----:B--2---:R-:W-:Y:S01]  /*00f0*/  IMAD.X R7, RZ, RZ, UR5, P0 ;  /* 0x00000005ff077e24 */ /* 0x004fe200080e06ff */
[----:B-1----:R1:W-:Y:S01]  /*0100*/  STL.64 [R1], R10 ;  /* 0x0000000a01007387 */ /* 0x0023e20000100a00 */
[----:B---3--:R-:W-:Y:S02]  /*0110*/  IMAD R2, R2, UR6, R3 ;  /* 0x0000000602027c24 */ /* 0x008fe4000f8e0203 */
[----:B------:R-:W-:-:S07]  /*0120*/  IMAD R17, R11, UR6, R10 ;  /* 0x000000060b117c24 */ /* 0x000fce000f8e020a */
[----:B------:R-:W-:-:S07]  /*0130*/  LEPC R20, `(.L_x_0) ;  /* 0x000000001014794e */ /* 0x000fce0000000000 */
[----:B01----:R-:W-:Y:S05]  /*0140*/  CALL.ABS.NOINC R8 ;  /* 0x0000000008007343 */ /* 0x003fea0003c00000 */
.L_x_0:
[----:B------:R-:W0:Y:S01]  /*0150*/  LDC R0, c[0x0][0x3a4] ;  /* 0x0000e900ff007b82 */ /* 0x000e220000000800 */
[----:B------:R-:W1:Y:S01]  /*0160*/  LDCU UR4, c[0x0][0x398] ;  /* 0x00007300ff0477ac */ /* 0x000e620008000800 */
[----:B0-----:R-:W-:-:S04]  /*0170*/  ISETP.GE.AND P0, PT, R17, R0, PT ;  /* 0x000000001100720c */ /* 0x001fc80003f06270 */
[----:B-1----:R-:W-:-:S13]  /*0180*/  ISETP.GE.OR P0, PT, R2, UR4, P0 ;  /* 0x0000000402007c0c */ /* 0x002fda0008706670 */
[----:B------:R-:W-:Y:S05]  /*0190*/  @P0 EXIT ;  /* 0x000000000000094d */ /* 0x000fea0003800000 */
[----:B------:R-:W0:Y:S01]  /*01a0*/  LDC R3, c[0x0][0x3a0] ;  /* 0x0000e800ff037b82 */ /* 0x000e220000000800 */
[----:B------:R-:W-:-:S07]  /*01b0*/  IMAD.MOV.U32 R18, RZ, RZ, RZ ;  /* 0x000000ffff127224 */ /* 0x000fce00078e00ff */
[----:B------:R-:W1:Y:S01]  /*01c0*/  LDC.64 R20, c[0x0][0x358] ;  /* 0x0000d600ff147b82 */ /* 0x000e620000000a00 */
[----:B0-----:R-:W-:-:S13]  /*01d0*/  ISETP.GE.AND P0, PT, R3, 0x1, PT ;  /* 0x000000010300780c */ /* 0x001fda0003f06270 */
[----:B-1----:R-:W-:Y:S05]  /*01e0*/  @!P0 BRA `(.L_x_1) ;  /* 0x00000008005c8947 */ /* 0x002fea0003800000 */
[C---:B------:R-:W-:Y:S01]  /*01f0*/  ISETP.GE.U32.AND P1, PT, R3.reuse, 0x8, PT ;  /* 0x000000080300780c */ /* 0x040fe20003f26070 */
[----:B------:R-:W-:Y:S01]  /*0200*/  IMAD R14, R2, R3, RZ ;  /* 0x00000003020e7224 */ /* 0x000fe200078e02ff */
[----:B------:R-:W-:Y:S02]  /*0210*/  LOP3.LUT R22, R3, 0x7, RZ, 0xc0, !PT ;  /* 0x0000000703167812 */ /* 0x000fe400078ec0ff */
[----:B------:R-:W-:Y:S02]  /*0220*/  CS2R R18, SRZ ;  /* 0x0000000000127805 */ /* 0x000fe4000001ff00 */
[----:B------:R-:W-:-:S07]  /*0230*/  ISETP.NE.AND P0, PT, R22, RZ, PT ;  /* 0x000000ff1600720c */ /* 0x000fce0003f05270 */
[----:B------:R-:W-:Y:S06]  /*0240*/  @!P1 BRA `(.L_x_2) ;  /* 0x0000000400049947 */ /* 0x000fec0003800000 */
[----:B------:R-:W0:Y:S01]  /*0250*/  LDC.64 R4, c[0x0][0x380] ;  /* 0x0000e000ff047b82 */ /* 0x000e220000000a00 */
[----:B------:R-:W-:Y:S01]  /*0260*/  LOP3.LUT R19, R3, 0x7ffffff8, RZ, 0xc0, !PT ;  /* 0x7ffffff803137812 */ /* 0x000fe200078ec0ff */
[----:B------:R-:W-:Y:S01]  /*0270*/  BSSY.RECONVERGENT B0, `(.L_x_2) ;  /* 0x000003e000007945 */ /* 0x000fe20003800200 */
[----:B------:R-:W-:Y:S02]  /*0280*/  IMAD.MOV.U32 R18, RZ, RZ, RZ ;  /* 0x000000ffff127224 */ /* 0x000fe400078e00ff */
[----:B------:R-:W-:Y:S02]  /*0290*/  IMAD.MOV.U32 R23, RZ, RZ, R14 ;  /* 0x000000ffff177224 */ /* 0x000fe400078e000e */
[----:B------:R-:W-:Y:S02]  /*02a0*/  IMAD.MOV.U32 R15, RZ, RZ, R17 ;  /* 0x000000ffff0f7224 */ /* 0x000fe400078e0011 */
[----:B------:R-:W-:Y:S01]  /*02b0*/  IMAD.MOV R16, RZ, RZ, -R19 ;  /* 0x000000ffff107224 */ /* 0x000fe200078e0a13 */
[----:B0-----:R-:W-:-:S05]  /*02c0*/  IADD3 R4, P1, PT, R4, 0x10, RZ ;  /* 0x0000001004047810 */ /* 0x001fca0007f3e0ff */
[----:B------:R-:W-:-:S08]  /*02d0*/  IMAD.X R5, RZ, RZ, R5, P1 ;  /* 0x000000ffff057224 */ /* 0x000fd000008e0605 */
.L_x_3:
[----:B------:R-:W0:Y:S01]  /*02e0*/  LDC.64 R8, c[0x0][0x388] ;  /* 0x0000e200ff087b82 */ /* 0x000e220000000a00 */
[C---:B------:R-:W-:Y:S01]  /*02f0*/  R2UR UR4, R20.reuse ;  /* 0x00000000140472ca */ /* 0x040fe200000e0000 */
[----:B------:R-:W-:Y:S01]  /*0300*/  IMAD.WIDE R6, R23, 0x4, R4 ;  /* 0x0000000417067825 */ /* 0x000fe200078e0204 */
[C---:B------:R-:W-:Y:S02]  /*0310*/  R2UR UR5, R21.reuse ;  /* 0x00000000150572ca */ /* 0x040fe400000e0000 */
[C---:B------:R-:W-:Y:S02]  /*0320*/  R2UR UR6, R20.reuse ;  /* 0x00000000140672ca */ /* 0x040fe400000e0000 */
[C---:B------:R-:W-:Y:S02]  /*0330*/  R2UR UR7, R21.reuse ;  /* 0x00000000150772ca */ /* 0x040fe400000e0000 */
[----:B------:R-:W-:Y:S02]  /*0340*/  R2UR UR8, R20 ;  /* 0x00000000140872ca */ /* 0x000fe400000e0000 */
[----:B------:R-:W-:-:S02]  /*0350*/  R2UR UR9, R21 ;  /* 0x00000000150972ca */ /* 0x000fc400000e0000 */
[----:B------:R-:W-:Y:S02]  /*0360*/  R2UR UR10, R20 ;  /* 0x00000000140a72ca */ /* 0x000fe400000e0000 */
[----:B------:R-:W-:Y:S01]  /*0370*/  R2UR UR11, R21 ;  /* 0x00000000150b72ca */ /* 0x000fe200000e0000 */
[----:B------:R-:W2:Y:S04]  /*0380*/  LDG.E R29, desc[UR4][R6.64+-0x10] ;  /* 0xfffff004061d7981 */ /* 0x000ea8000c1e1900 */
[----:B------:R-:W3:Y:S01]  /*0390*/  LDG.E R26, desc[UR4][R6.64+-0x8] ;  /* 0xfffff804061a7981 */ /* 0x000ee2000c1e1900 */
[----:B0-----:R-:W-:-:S03]  /*03a0*/  IMAD.WIDE R8, R15, 0x4, R8 ;  /* 0x000000040f087825 */ /* 0x001fc600078e0208 */
[----:B------:R-:W4:Y:S04]  /*03b0*/  LDG.E R24, desc[UR8][R6.64+-0xc] ;  /* 0xfffff40806187981 */ /* 0x000f28000c1e1900 */
[----:B------:R0:W2:Y:S01]  /*03c0*/  LDG.E R28, desc[UR6][R8.64] ;  /* 0x00000006081c7981 */ /* 0x0000a2000c1e1900 */
[----:B------:R-:W-:-:S05]  /*03d0*/  IMAD.WIDE R10, R0, 0x4, R8 ;  /* 0x00000004000a7825 */ /* 0x000fca00078e0208 */
[----:B------:R1:W4:Y:S01]  /*03e0*/  LDG.E R25, desc[UR10][R10.64] ;  /* 0x0000000a0a197981 */ /* 0x000322000c1e1900 */
[----:B------:R-:W-:-:S05]  /*03f0*/  IMAD.WIDE R12, R0, 0x4, R10 ;  /* 0x00000004000c7825 */ /* 0x000fca00078e020a */
[----:B------:R5:W3:Y:S01]  /*0400*/  LDG.E R27, desc[UR6][R12.64] ;  /* 0x000000060c1b7981 */ /* 0x000ae2000c1e1900 */
[----:B0-----:R-:W-:Y:S01]  /*0410*/  IMAD.WIDE R8, R0, 0x4, R12 ;  /* 0x0000000400087825 */ /* 0x001fe200078e020c */
[----:B------:R-:W-:Y:S02]  /*0420*/  R2UR UR12, R20 ;  /* 0x00000000140c72ca */ /* 0x000fe400000e0000 */
[C---:B------:R-:W-:Y:S01]  /*0430*/  R2UR UR13, R21.reuse ;  /* 0x00000000150d72ca */ /* 0x040fe200000e0000 */
[----:B-1----:R-:W-:Y:S01]  /*0440*/  IMAD.WIDE R10, R0, 0x4, R8 ;  /* 0x00000004000a7825 */ /* 0x002fe200078e0208 */
[C---:B------:R-:W-:Y:S02]  /*0450*/  R2UR UR14, R20.reuse ;  /* 0x00000000140e72ca */ /* 0x040fe400000e0000 */
[C---:B------:R-:W-:Y:S02]  /*0460*/  R2UR UR15, R21.reuse ;  /* 0x00000000150f72ca */ /* 0x040fe400000e0000 */
[----:B------:R-:W-:Y:S01]  /*0470*/  R2UR UR18, R20 ;  /* 0x00000000141272ca */ /* 0x000fe200000e0000 */
[----:B-----5:R-:W-:Y:S01]  /*0480*/  IMAD.WIDE R12, R0, 0x4, R10 ;  /* 0x00000004000c7825 */ /* 0x020fe200078e020a */
[----:B------:R-:W-:-:S02]  /*0490*/  R2UR UR19, R21 ;  /* 0x00000000151372ca */ /* 0x000fc400000e0000 */
[----:B------:R-:W-:Y:S02]  /*04a0*/  R2UR UR16, R20 ;  /* 0x00000000141072ca */ /* 0x000fe400000e0000 */
[----:B------:R-:W-:Y:S01]  /*04b0*/  R2UR UR17, R21 ;  /* 0x00000000151172ca */ /* 0x000fe200000e0000 */
[----:B--2---:R-:W-:Y:S02]  /*04c0*/  FFMA R29, R29, R28, R18 ;  /* 0x0000001c1d1d7223 */ /* 0x004fe40000000012 */
[----:B------:R0:W2:Y:S02]  /*04d0*/  LDG.E R18, desc[UR6][R8.64] ;  /* 0x0000000608127981 */ /* 0x0000a4000c1e1900 */
[----:B----4-:R-:W-:Y:S02]  /*04e0*/  FFMA R29, R24, R25, R29 ;  /* 0x00000019181d7223 */ /* 0x010fe4000000001d */
[----:B------:R-:W4:Y:S04]  /*04f0*/  LDG.E R28, desc[UR14][R6.64+0x8] ;  /* 0x0000080e061c7981 */ /* 0x000f28000c1e1900 */
[----:B------:R-:W2:Y:S01]  /*0500*/  LDG.E R25, desc[UR4][R6.64+-0x4] ;  /* 0xfffffc0406197981 */ /* 0x000ea2000c1e1900 */
[----:B---3--:R-:W-:Y:S01]  /*0510*/  FFMA R26, R26, R27, R29 ;  /* 0x0000001b1a1a7223 */ /* 0x008fe2000000001d */
[----:B0-----:R-:W-:-:S02]  /*0520*/  IMAD.WIDE R8, R0, 0x4, R12 ;  /* 0x0000000400087825 */ /* 0x001fc400078e020c */
[----:B------:R0:W3:Y:S04]  /*0530*/  LDG.E R24, desc[UR10][R10.64] ;  /* 0x0000000a0a187981 */ /* 0x0000e8000c1e1900 */
[----:B------:R-:W3:Y:S04]  /*0540*/  LDG.E R29, desc[UR8][R6.64] ;  /* 0x00000008061d7981 */ /* 0x000ee8000c1e1900 */
[----:B------:R-:W5:Y:S01]  /*0550*/  LDG.E R27, desc[UR12][R12.64] ;  /* 0x0000000c0c1b7981 */ /* 0x000f62000c1e1900 */
[----:B0-----:R-:W-:-:S06]  /*0560*/  IMAD.WIDE R10, R0, 0x4, R8 ;  /* 0x00000004000a7825 */ /* 0x001fcc00078e0208 */
[----:B------:R-:W4:Y:S04]  /*0570*/  LDG.E R10, desc[UR4][R10.64] ;  /* 0x000000040a0a7981 */ /* 0x000f28000c1e1900 */
[----:B------:R-:W5:Y:S04]  /*0580*/  LDG.E R12, desc[UR6][R6.64+0x4] ;  /* 0x00000406060c7981 */ /* 0x000f68000c1e1900 */
[----:B------:R-:W4:Y:S04]  /*0590*/  LDG.E R13, desc[UR18][R6.64+0xc] ;  /* 0x00000c12060d7981 */ /* 0x000f28000c1e1900 */
[----:B------:R-:W4:Y:S01]  /*05a0*/  LDG.E R7, desc[UR16][R8.64] ;  /* 0x0000001008077981 */ /* 0x000f22000c1e1900 */
[----:B------:R-:W-:-:S05]  /*05b0*/  VIADD R16, R16, 0x8 ;  /* 0x0000000810107836 */ /* 0x000fca0000000000 */
[----:B------:R-:W-:Y:S01]  /*05c0*/  ISETP.NE.AND P1, PT, R16, RZ, PT ;  /* 0x000000ff1000720c */ /* 0x000fe20003f25270 */
[----:B------:R-:W-:Y:S02]  /*05d0*/  VIADD R23, R23, 0x8 ;  /* 0x0000000817177836 */ /* 0x000fe40000000000 */
[----:B------:R-:W-:Y:S02]  /*05e0*/  IMAD R15, R0, 0x8, R15 ;  /* 0x00000008000f7824 */ /* 0x000fe400078e020f */
[----:B--2---:R-:W-:-:S04]  /*05f0*/  FFMA R18, R25, R18, R26 ;  /* 0x0000001219127223 */ /* 0x004fc8000000001a */
[----:B---3--:R-:W-:-:S04]  /*0600*/  FFMA R29, R29, R24, R18 ;  /* 0x000000181d1d7223 */ /* 0x008fc80000000012 */
[----:B-----5:R-:W-:-:S04]  /*0610*/  FFMA R27, R12, R27, R29 ;  /* 0x0000001b0c1b7223 */ /* 0x020fc8000000001d */
[----:B----4-:R-:W-:-:S04]  /*0620*/  FFMA R28, R28, R7, R27 ;  /* 0x000000071c1c7223 */ /* 0x010fc8000000001b */
[----:B------:R-:W-:Y:S01]  /*0630*/  FFMA R18, R13, R10, R28 ;  /* 0x0000000a0d127223 */ /* 0x000fe2000000001c */
[----:B------:R-:W-:Y:S06]  /*0640*/  @P1 BRA `(.L_x_3) ;  /* 0xfffffffc00241947 */ /* 0x000fec000383ffff */
[----:B------:R-:W-:Y:S05]  /*0650*/  BSYNC.RECONVERGENT B0 ;  /* 0x0000000000007941 */ /* 0x000fea0003800200 */
.L_x_2:
[----:B------:R-:W-:Y:S05]  /*0660*/  @!P0 BRA `(.L_x_1) ;  /* 0x00000004003c8947 */ /* 0x000fea0003800000 */
[----:B------:R-:W-:Y:S02]  /*0670*/  ISETP.GE.U32.AND P0, PT, R22, 0x4, PT ;  /* 0x000000041600780c */ /* 0x000fe40003f06070 */
[----:B------:R-:W-:-:S04]  /*0680*/  LOP3.LUT R15, R3, 0x3, RZ, 0xc0, !PT ;  /* 0x00000003030f7812 */ /* 0x000fc800078ec0ff */
[----:B------:R-:W-:-:S07]  /*0690*/  ISETP.NE.AND P1, PT, R15, RZ, PT ;  /* 0x000000ff0f00720c */ /* 0x000fce0003f25270 */
[----:B------:R-:W-:Y:S06]  /*06a0*/  @!P0 BRA `(.L_x_4) ;  /* 0x0000000000908947 */ /* 0x000fec0003800000 */
[----:B------:R-:W0:Y:S01]  /*06b0*/  LDC.64 R12, c[0x0][0x388] ;  /* 0x0000e200ff0c7b82 */ /* 0x000e220000000a00 */
[----:B------:R-:W-:Y:S01]  /*06c0*/  IMAD R9, R19, R0, R17 ;  /* 0x0000000013097224 */ /* 0x000fe200078e0211 */
[----:B------:R-:W-:Y:S01]  /*06d0*/  R2UR UR6, R20 ;  /* 0x00000000140672ca */ /* 0x000fe200000e0000 */
[----:B------:R-:W-:Y:S01]  /*06e0*/  IMAD.IADD R7, R14, 0x1, R19 ;  /* 0x000000010e077824 */ /* 0x000fe200078e0213 */
[C---:B------:R-:W-:Y:S02]  /*06f0*/  R2UR UR7, R21.reuse ;  /* 0x00000000150772ca */ /* 0x040fe400000e0000 */
[C---:B------:R-:W-:Y:S02]  /*0700*/  R2UR UR4, R20.reuse ;  /* 0x00000000140472ca */ /* 0x040fe400000e0000 */
[----:B------:R-:W1:Y:S01]  /*0710*/  LDC.64 R4, c[0x0][0x380] ;  /* 0x0000e000ff047b82 */ /* 0x000e620000000a00 */
[----:B------:R-:W-:Y:S02]  /*0720*/  R2UR UR5, R21 ;  /* 0x00000000150572ca */ /* 0x000fe400000e0000 */
[----:B------:R-:W-:-:S02]  /*0730*/  R2UR UR10, R20 ;  /* 0x00000000140a72ca */ /* 0x000fc400000e0000 */
[C---:B------:R-:W-:Y:S02]  /*0740*/  R2UR UR11, R21.reuse ;  /* 0x00000000150b72ca */ /* 0x040fe400000e0000 */
[C---:B------:R-:W-:Y:S02]  /*0750*/  R2UR UR8, R20.reuse ;  /* 0x00000000140872ca */ /* 0x040fe400000e0000 */
[C---:B------:R-:W-:Y:S02]  /*0760*/  R2UR UR9, R21.reuse ;  /* 0x00000000150972ca */ /* 0x040fe400000e0000 */
[C---:B------:R-:W-:Y:S02]  /*0770*/  R2UR UR14, R20.reuse ;  /* 0x00000000140e72ca */ /* 0x040fe400000e0000 */
[----:B------:R-:W-:Y:S02]  /*0780*/  R2UR UR15, R21 ;  /* 0x00000000150f72ca */ /* 0x000fe400000e0000 */
[----:B------:R-:W-:Y:S01]  /*0790*/  R2UR UR12, R20 ;  /* 0x00000000140c72ca */ /* 0x000fe200000e0000 */
[----:B0-----:R-:W-:Y:S01]  /*07a0*/  IMAD.WIDE R12, R9, 0x4, R12 ;  /* 0x00000004090c7825 */ /* 0x001fe200078e020c */
[----:B------:R-:W-:-:S03]  /*07b0*/  R2UR UR13, R21 ;  /* 0x00000000150d72ca */ /* 0x000fc600000e0000 */
[----:B-1----:R-:W-:-:S04]  /*07c0*/  IMAD.WIDE R4, R7, 0x4, R4 ;  /* 0x0000000407047825 */ /* 0x002fc800078e0204 */
[----:B------:R-:W-:Y:S01]  /*07d0*/  IMAD.WIDE R6, R0, 0x4, R12 ;  /* 0x0000000400067825 */ /* 0x000fe200078e020c */
[----:B------:R-:W-:Y:S01]  /*07e0*/  R2UR UR16, R20 ;  /* 0x00000000141072ca */ /* 0x000fe200000e0000 */
[----:B------:R-:W2:Y:S01]  /*07f0*/  LDG.E R12, desc[UR6][R12.64] ;  /* 0x000000060c0c7981 */ /* 0x000ea2000c1e1900 */
[----:B------:R-:W-:-:S03]  /*0800*/  R2UR UR17, R21 ;  /* 0x00000000151172ca */ /* 0x000fc600000e0000 */
[----:B------:R-:W2:Y:S01]  /*0810*/  LDG.E R23, desc[UR4][R4.64] ;  /* 0x0000000404177981 */ /* 0x000ea2000c1e1900 */
[----:B------:R-:W-:-:S03]  /*0820*/  IMAD.WIDE R8, R0, 0x4, R6 ;  /* 0x0000000400087825 */ /* 0x000fc600078e0206 */
[----:B------:R-:W3:Y:S04]  /*0830*/  LDG.E R6, desc[UR10][R6.64] ;  /* 0x0000000a06067981 */ /* 0x000ee8000c1e1900 */
[----:B------:R-:W3:Y:S01]  /*0840*/  LDG.E R25, desc[UR8][R4.64+0x4] ;  /* 0x0000040804197981 */ /* 0x000ee2000c1e1900 */
[----:B------:R-:W-:-:S03]  /*0850*/  IMAD.WIDE R10, R0, 0x4, R8 ;  /* 0x00000004000a7825 */ /* 0x000fc600078e0208 */
[----:B------:R-:W4:Y:S04]  /*0860*/  LDG.E R16, desc[UR14][R8.64] ;  /* 0x0000000e08107981 */ /* 0x000f28000c1e1900 */
[----:B------:R-:W4:Y:S04]  /*0870*/  LDG.E R27, desc[UR12][R4.64+0x8] ;  /* 0x0000080c041b7981 */ /* 0x000f28000c1e1900 */
[----:B------:R-:W5:Y:S04]  /*0880*/  LDG.E R29, desc[UR6][R4.64+0xc] ;  /* 0x00000c06041d7981 */ /* 0x000f68000c1e1900 */
[----:B------:R-:W5:Y:S01]  /*0890*/  LDG.E R10, desc[UR16][R10.64] ;  /* 0x000000100a0a7981 */ /* 0x000f62000c1e1900 */
[----:B------:R-:W-:-:S02]  /*08a0*/  VIADD R19, R19, 0x4 ;  /* 0x0000000413137836 */ /* 0x000fc40000000000 */
[----:B--2---:R-:W-:-:S04]  /*08b0*/  FFMA R12, R23, R12, R18 ;  /* 0x0000000c170c7223 */ /* 0x004fc80000000012 */
[----:B---3--:R-:W-:-:S04]  /*08c0*/  FFMA R12, R25, R6, R12 ;  /* 0x00000006190c7223 */ /* 0x008fc8000000000c */
[----:B----4-:R-:W-:-:S04]  /*08d0*/  FFMA R12, R27, R16, R12 ;  /* 0x000000101b0c7223 */ /* 0x010fc8000000000c */
[----:B-----5:R-:W-:-:S07]  /*08e0*/  FFMA R18, R29, R10, R12 ;  /* 0x0000000a1d127223 */ /* 0x020fce000000000c */
.L_x_4:
[----:B------:R-:W-:Y:S05]  /*08f0*/  @!P1 BRA `(.L_x_1) ;  /* 0x0000000000989947 */ /* 0x000fea0003800000 */
[----:B------:R-:W0:Y:S01]  /*0900*/  LDC.64 R6, c[0x0][0x388] ;  /* 0x0000e200ff067b82 */ /* 0x000e220000000a00 */
[----:B------:R-:W-:Y:S02]  /*0910*/  ISETP.NE.AND P0, PT, R15, 0x1, PT ;  /* 0x000000010f00780c */ /* 0x000fe40003f05270 */
[----:B------:R-:W-:-:S04]  /*0920*/  LOP3.LUT R3, R3, 0x1, RZ, 0xc0, !PT ;  /* 0x0000000103037812 */ /* 0x000fc800078ec0ff */
[----:B------:R-:W-:Y:S01]  /*0930*/  ISETP.NE.U32.AND P1, PT, R3, 0x1, PT ;  /* 0x000000010300780c */ /* 0x000fe20003f25070 */
[----:B------:R-:W1:Y:S06]  /*0940*/  LDC.64 R10, c[0x0][0x380] ;  /* 0x0000e000ff0a7b82 */ /* 0x000e6c0000000a00 */
[----:B------:R-:W-:Y:S01]  /*0950*/  @P0 R2UR UR6, R20 ;  /* 0x00000000140602ca */ /* 0x000fe200000e0000 */
[----:B------:R-:W-:Y:S01]  /*0960*/  @P0 IMAD R13, R19, R0, R17 ;  /* 0x00000000130d0224 */ /* 0x000fe200078e0211 */
[----:B------:R-:W2:Y:S01]  /*0970*/  LDC.64 R8, c[0x0][0x380] ;  /* 0x0000e000ff087b82 */ /* 0x000ea20000000a00 */
[----:B------:R-:W-:Y:S01]  /*0980*/  @P0 R2UR UR7, R21 ;  /* 0x00000000150702ca */ /* 0x000fe200000e0000 */
[----:B------:R-:W-:Y:S01]  /*0990*/  @P0 IMAD.IADD R3, R14, 0x1, R19 ;  /* 0x000000010e030824 */ /* 0x000fe200078e0213 */
[----:B------:R-:W-:Y:S01]  /*09a0*/  @P0 R2UR UR4, R20 ;  /* 0x00000000140402ca */ /* 0x000fe200000e0000 */
[----:B------:R-:W-:Y:S01]  /*09b0*/  @P0 VIADD R19, R19, 0x2 ;  /* 0x0000000213130836 */ /* 0x000fe20000000000 */
[----:B------:R-:W-:-:S02]  /*09c0*/  @P0 R2UR UR5, R21 ;  /* 0x00000000150502ca */ /* 0x000fc400000e0000 */
[C---:B------:R-:W-:Y:S01]  /*09d0*/  @P0 R2UR UR8, R20.reuse ;  /* 0x00000000140802ca */ /* 0x040fe200000e0000 */
[----:B------:R-:W3:Y:S01]  /*09e0*/  LDC.64 R4, c[0x0][0x388] ;  /* 0x0000e200ff047b82 */ /* 0x000ee20000000a00 */
[----:B------:R-:W-:Y:S01]  /*09f0*/  @P0 R2UR UR9, R21 ;  /* 0x00000000150902ca */ /* 0x000fe200000e0000 */
[----:B0-----:R-:W-:Y:S01]  /*0a00*/  @P0 IMAD.WIDE R12, R13, 0x4, R6 ;  /* 0x000000040d0c0825 */ /* 0x001fe200078e0206 */
[C---:B------:R-:W-:Y:S02]  /*0a10*/  @P0 R2UR UR10, R20.reuse ;  /* 0x00000000140a02ca */ /* 0x040fe400000e0000 */
[----:B------:R-:W-:Y:S02]  /*0a20*/  @P0 R2UR UR11, R21 ;  /* 0x00000000150b02ca */ /* 0x000fe400000e0000 */
[----:B------:R-:W-:Y:S01]  /*0a30*/  @!P1 R2UR UR12, R20 ;  /* 0x00000000140c92ca */ /* 0x000fe200000e0000 */
[----:B-1----:R-:W-:Y:S01]  /*0a40*/  @P0 IMAD.WIDE R10, R3, 0x4, R10 ;  /* 0x00000004030a0825 */ /* 0x002fe200078e020a */
[----:B------:R-:W-:-:S02]  /*0a50*/  @!P1 R2UR UR13, R21 ;  /* 0x00000000150d92ca */ /* 0x000fc400000e0000 */
[----:B------:R-:W-:Y:S01]  /*0a60*/  @!P1 R2UR UR14, R20 ;  /* 0x00000000140e92ca */ /* 0x000fe200000e0000 */
[----:B------:R-:W-:Y:S01]  /*0a70*/  @!P1 IMAD.IADD R3, R14, 0x1, R19 ;  /* 0x000000010e039824 */ /* 0x000fe200078e0213 */
[----:B------:R-:W-:Y:S01]  /*0a80*/  @!P1 R2UR UR15, R21 ;  /* 0x00000000150f92ca */ /* 0x000fe200000e0000 */
[----:B------:R-:W-:Y:S01]  /*0a90*/  @!P1 IMAD R19, R19, R0, R17 ;  /* 0x0000000013139224 */ /* 0x000fe200078e0211 */
[----:B------:R-:W4:Y:S01]  /*0aa0*/  @P0 LDG.E R14, desc[UR6][R12.64] ;  /* 0x000000060c0e0981 */ /* 0x000f22000c1e1900 */
[----:B------:R-:W-:-:S03]  /*0ab0*/  @P0 IMAD.WIDE R6, R0, 0x4, R12 ;  /* 0x0000000400060825 */ /* 0x000fc600078e020c */
[----:B------:R-:W4:Y:S01]  /*0ac0*/  @P0 LDG.E R15, desc[UR4][R10.64] ;  /* 0x000000040a0f0981 */ /* 0x000f22000c1e1900 */
[----:B--2---:R-:W-:-:S03]  /*0ad0*/  @!P1 IMAD.WIDE R8, R3, 0x4, R8 ;  /* 0x0000000403089825 */ /* 0x004fc600078e0208 */
[----:B------:R-:W2:Y:S01]  /*0ae0*/  @P0 LDG.E R23, desc[UR8][R10.64+0x4] ;  /* 0x000004080a170981 */ /* 0x000ea2000c1e1900 */
[----:B---3--:R-:W-:-:S03]  /*0af0*/  @!P1 IMAD.WIDE R4, R19, 0x4, R4 ;  /* 0x0000000413049825 */ /* 0x008fc600078e0204 */
[----:B------:R-:W2:Y:S04]  /*0b00*/  @P0 LDG.E R6, desc[UR10][R6.64] ;  /* 0x0000000a06060981 */ /* 0x000ea8000c1e1900 */
[----:B------:R-:W3:Y:S04]  /*0b10*/  @!P1 LDG.E R9, desc[UR12][R8.64] ;  /* 0x0000000c08099981 */ /* 0x000ee8000c1e1900 */
[----:B------:R-:W3:Y:S01]  /*0b20*/  @!P1 LDG.E R4, desc[UR14][R4.64] ;  /* 0x0000000e04049981 */ /* 0x000ee2000c1e1900 */
[----:B----4-:R-:W-:-:S04]  /*0b30*/  @P0 FFMA R14, R15, R14, R18 ;  /* 0x0000000e0f0e0223 */ /* 0x010fc80000000012 */
[----:B--2---:R-:W-:-:S04]  /*0b40*/  @P0 FFMA R18, R23, R6, R14 ;  /* 0x0000000617120223 */ /* 0x004fc8000000000e */
[----:B---3--:R-:W-:-:S07]  /*0b50*/  @!P1 FFMA R18, R9, R4, R18 ;  /* 0x0000000409129223 */ /* 0x008fce0000000012 */
.L_x_1:
[----:B------:R-:W0:Y:S01]  /*0b60*/  LDC.64 R4, c[0x0][0x390] ;  /* 0x0000e400ff047b82 */ /* 0x000e220000000a00 */
[----:B------:R-:W-:Y:S01]  /*0b70*/  R2UR UR4, R20 ;  /* 0x00000000140472ca */ /* 0x000fe200000e0000 */
[----:B------:R-:W-:Y:S01]  /*0b80*/  IMAD R3, R2, R0, R17 ;  /* 0x0000000002037224 */ /* 0x000fe200078e0211 */
[----:B------:R-:W-:-:S03]  /*0b90*/  R2UR UR5, R21 ;  /* 0x00000000150572ca */ /* 0x000fc600000e0000 */
[----:B0-----:R-:W-:-:S10]  /*0ba0*/  IMAD.WIDE R2, R3, 0x4, R4 ;  /* 0x0000000403027825 */ /* 0x001fd400078e0204 */
[----:B------:R-:W-:Y:S01]  /*0bb0*/  STG.E desc[UR4][R2.64], R18 ;  /* 0x0000001202007986 */ /* 0x000fe2000c101904 */
[----:B------:R-:W-:Y:S05]  /*0bc0*/  EXIT ;  /* 0x000000000000794d */ /* 0x000fea0003800000 */
.L_x_5:
[----:B------:R-:W-:-:S00]  /*0bd0*/  BRA `(.L_x_5) ;  /* 0xfffffffc00fc7947 */ /* 0x000fc0000383ffff */
[----:B------:R-:W-:-:S00]  /*0be0*/  NOP ;  /* 0x0000000000007918 */ /* 0x000fc00000000000 */
        /* <DEDUP_REMOVED lines=9> */
.L_x_6:


//--------------------- .nv.global.init           --------------------------
	.section	.nv.global.init,"aw",@progbits
.nv.global.init:
	.type		$str,@object
	.size		$str,(.L_0 - $str)
$str:
        /*0000*/ 	.byte	0x69, 0x20, 0x20, 0x3d, 0x20, 0x25, 0x64, 0x2c, 0x20, 0x6a, 0x20, 0x3d, 0x20, 0x25, 0x64, 0x0a
        /*0010*/ 	.byte	0x00
.L_0:


//--------------------- .nv.shared.reserved.0     --------------------------
	.section	.nv.shared.reserved.0,"aw",@nobits
	.weak		__nv_reservedSMEM_offset_0_alias
	.size		__nv_reservedSMEM_offset_0_alias, 0, 64
	.other		__nv_reservedSMEM_offset_0_alias,@"STO_CUDA_RESERVED_SHARED STV_DEFAULT"
__nv_reservedSMEM_offset_0_alias:
	.zero		0
	.zero		64


//--------------------- .nv.constant0._Z11matMultiplyPfS_S_iiii --------------------------
	.section	.nv.constant0._Z11matMultiplyPfS_S_iiii,"a",@progbits
	.sectionflags	@""
	.align	4
.nv.constant0._Z11matMultiplyPfS_S_iiii:
	.zero		936


//--------------------- SYMBOLS --------------------------

	.type		.nv.reservedSmem.offset0,@object
	.size		.nv.reservedSmem.offset0,0x4
	.type		vprintf,@function
